//
// Generated by NVIDIA NVVM Compiler
//
// Compiler Build ID: CL-36424714
// Cuda compilation tools, release 13.0, V13.0.88
// Based on NVVM 20.0.0
//

.version 9.0
.target sm_100
.address_size 64

	// .globl	maxmin3

.visible .entry maxmin3(
	.param .u64 .ptr .align 1 maxmin3_param_0,
	.param .u64 .ptr .align 1 maxmin3_param_1,
	.param .u32 maxmin3_param_2
)
{
	.reg .pred 	%p<3>;
	.reg .b32 	%r<12>;
	.reg .b64 	%rd<7>;

	ld.param.u64 	%rd3, [maxmin3_param_0];
	ld.param.u64 	%rd4, [maxmin3_param_1];
	ld.param.u32 	%r2, [maxmin3_param_2];
	cvta.to.global.u64 	%rd1, %rd4;
	cvta.to.global.u64 	%rd2, %rd3;
	mov.u32 	%r3, %ctaid.y;
	mov.u32 	%r4, %nctaid.x;
	mov.u32 	%r5, %ctaid.x;
	mad.lo.s32 	%r6, %r3, %r4, %r5;
	mov.u32 	%r7, %ntid.x;
	mov.u32 	%r8, %tid.x;
	mad.lo.s32 	%r1, %r6, %r7, %r8;
	setp.ne.s32 	%p1, %r1, 0;
	@%p1 bra 	$L__BB0_2;
	ld.global.u32 	%r9, [%rd2];
	st.global.u32 	[%rd1], %r9;
$L__BB0_2:
	add.s32 	%r10, %r2, -1;
	setp.ne.s32 	%p2, %r1, %r10;
	@%p2 bra 	$L__BB0_4;
	mul.wide.s32 	%rd5, %r1, 4;
	add.s64 	%rd6, %rd2, %rd5;
	ld.global.u32 	%r11, [%rd6];
	st.global.u32 	[%rd1+4], %r11;
$L__BB0_4:
	ret;

}


// ===== COMPILED SASS (sm_100) =====

	.target	sm_100

	.elftype	@"ET_EXEC"


//--------------------- .note.nv.tkinfo           --------------------------
	.section	.note.nv.tkinfo,"",@"SHT_NOTE"
	.sectionflags	@"SHF_NOTE_NV_TKINFO"
	.tkinfo
        /*0018*/ 	.word	0x00000002
        /*0030*/ 	.string	""
        /*0030*/ 	.string	"ptxas"
        /*0030*/ 	.string	"Cuda compilation tools, release 13.0, V13.0.88"
        /*0030*/ 	.string	"Build cuda_13.0.r13.0/compiler.36424714_0"
        /*0030*/ 	.string	"-arch sm_100 -m 64 "



//--------------------- .note.nv.cuinfo           --------------------------
	.section	.note.nv.cuinfo,"",@"SHT_NOTE"
	.sectionflags	@"SHF_NOTE_NV_CUINFO"
        /*0018*/ 	.short	0x0002
        /*001a*/ 	.short	0x0064
        /*001c*/ 	.short	0x0082
	.zero		2


//--------------------- .nv.info                  --------------------------
	.section	.nv.info,"",@"SHT_CUDA_INFO"
	.align	4


	//----- nvinfo : EIATTR_REGCOUNT
	.align		4
        /*0000*/ 	.byte	0x04, 0x2f
        /*0002*/ 	.short	(.L_1 - .L_0)
	.align		4
.L_0:
        /*0004*/ 	.word	index@(maxmin3)
        /*0008*/ 	.word	0x0000000a


	//----- nvinfo : EIATTR_FRAME_SIZE
	.align		4
.L_1:
        /*000c*/ 	.byte	0x04, 0x11
        /*000e*/ 	.short	(.L_3 - .L_2)
	.align		4
.L_2:
        /*0010*/ 	.word	index@(maxmin3)
        /*0014*/ 	.word	0x00000000


	//----- nvinfo : EIATTR_MIN_STACK_SIZE
	.align		4
.L_3:
        /*0018*/ 	.byte	0x04, 0x12
        /*001a*/ 	.short	(.L_5 - .L_4)
	.align		4
.L_4:
        /*001c*/ 	.word	index@(maxmin3)
        /*0020*/ 	.word	0x00000000
.L_5:


//--------------------- .nv.compat                --------------------------
	.section	.nv.compat,"",@"SHT_CUDA_COMPAT_INFO"
	.align	4
        /*0000*/ 	.byte	0x02, 0x09, 0x00, 0x00, 0x02, 0x02, 0x01, 0x00, 0x02, 0x05, 0x05, 0x00, 0x03, 0x07, 0x01, 0x01
        /*0010*/ 	.byte	0x02, 0x03, 0x00, 0x00, 0x02, 0x06, 0x01, 0x00, 0x04, 0x0b, 0x08, 0x00, 0x09, 0x00, 0x00, 0x00
        /*0020*/ 	.byte	0x00, 0x00, 0x00, 0x00


//--------------------- .nv.info.maxmin3          --------------------------
	.section	.nv.info.maxmin3,"",@"SHT_CUDA_INFO"
	.sectionflags	@""
	.align	4


	//----- nvinfo : EIATTR_CUDA_API_VERSION
	.align		4
        /*0000*/ 	.byte	0x04, 0x37
        /*0002*/ 	.short	(.L_7 - .L_6)
.L_6:
        /*0004*/ 	.word	0x00000082


	//----- nvinfo : EIATTR_KPARAM_INFO
	.align		4
.L_7:
        /*0008*/ 	.byte	0x04, 0x17
        /*000a*/ 	.short	(.L_9 - .L_8)
.L_8:
        /*000c*/ 	.word	0x00000000
        /*0010*/ 	.short	0x0002
        /*0012*/ 	.short	0x0010
        /*0014*/ 	.byte	0x00, 0xf0, 0x11, 0x00


	//----- nvinfo : EIATTR_KPARAM_INFO
	.align		4
.L_9:
        /*0018*/ 	.byte	0x04, 0x17
        /*001a*/ 	.short	(.L_11 - .L_10)
.L_10:
        /*001c*/ 	.word	0x00000000
        /*0020*/ 	.short	0x0001
        /*0022*/ 	.short	0x0008
        /*0024*/ 	.byte	0x00, 0xf5, 0x21, 0x00


	//----- nvinfo : EIATTR_KPARAM_INFO
	.align		4
.L_11:
        /*0028*/ 	.byte	0x04, 0x17
        /*002a*/ 	.short	(.L_13 - .L_12)
.L_12:
        /*002c*/ 	.word	0x00000000
        /*0030*/ 	.short	0x0000
        /*0032*/ 	.short	0x0000
        /*0034*/ 	.byte	0x00, 0xf5, 0x21, 0x00


	//----- nvinfo : EIATTR_SPARSE_MMA_MASK
	.align		4
.L_13:
        /*0038*/ 	.byte	0x03, 0x50
        /*003a*/ 	.short	0x0000


	//----- nvinfo : EIATTR_MAXREG_COUNT
	.align		4
        /*003c*/ 	.byte	0x03, 0x1b
        /*003e*/ 	.short	0x00ff


	//----- nvinfo : EIATTR_MERCURY_ISA_VERSION
	.align		4
        /*0040*/ 	.byte	0x03, 0x5f
        /*0042*/ 	.short	0x0101


	//----- nvinfo : EIATTR_VRC_CTA_INIT_COUNT
	.align		4
        /*0044*/ 	.byte	0x02, 0x4a
	.zero		1
	.zero		1


	//----- nvinfo : EIATTR_EXIT_INSTR_OFFSETS
	.align		4
        /*0048*/ 	.byte	0x04, 0x1c
        /*004a*/ 	.short	(.L_15 - .L_14)


	//   ....[0]....
.L_14:
        /*004c*/ 	.word	0x00000140


	//   ....[1]....
        /*0050*/ 	.word	0x000001a0


	//----- nvinfo : EIATTR_CRS_STACK_SIZE
	.align		4
.L_15:
        /*0054*/ 	.byte	0x04, 0x1e
        /*0056*/ 	.short	(.L_17 - .L_16)
.L_16:
        /*0058*/ 	.word	0x00000000


	//----- nvinfo : EIATTR_CBANK_PARAM_SIZE
	.align		4
.L_17:
        /*005c*/ 	.byte	0x03, 0x19
        /*005e*/ 	.short	0x0014


	//----- nvinfo : EIATTR_PARAM_CBANK
	.align		4
        /*0060*/ 	.byte	0x04, 0x0a
        /*0062*/ 	.short	(.L_19 - .L_18)
	.align		4
.L_18:
        /*0064*/ 	.word	index@(.nv.constant0.maxmin3)
        /*0068*/ 	.short	0x0380
        /*006a*/ 	.short	0x0014


	//----- nvinfo : EIATTR_SW_WAR
	.align		4
.L_19:
        /*006c*/ 	.byte	0x04, 0x36
        /*006e*/ 	.short	(.L_21 - .L_20)
.L_20:
        /*0070*/ 	.word	0x00000008
.L_21:


//--------------------- .nv.callgraph             --------------------------
	.section	.nv.callgraph,"",@"SHT_CUDA_CALLGRAPH"
	.align	4
	.sectionentsize	8
	.align		4
        /*0000*/ 	.word	0x00000000
	.align		4
        /*0004*/ 	.word	0xffffffff
	.align		4
        /*0008*/ 	.word	0x00000000
	.align		4
        /*000c*/ 	.word	0xfffffffe
	.align		4
        /*0010*/ 	.word	0x00000000
	.align		4
        /*0014*/ 	.word	0xfffffffd
	.align		4
        /*0018*/ 	.word	0x00000000
	.align		4
        /*001c*/ 	.word	0xfffffffc


//--------------------- .text.maxmin3             --------------------------
	.section	.text.maxmin3,"ax",@progbits
	.align	128
        .global         maxmin3
        .type           maxmin3,@function
        .size           maxmin3,(.L_x_3 - maxmin3)
        .other          maxmin3,@"STO_CUDA_ENTRY STV_DEFAULT"
maxmin3:
.text.maxmin3:
[----:B------:R-:W-:Y:S01]  /*0000*/  LDC R1, c[0x0][0x37c] ;  /* 0x0000df00ff017b82 */ /* 0x000fe20000000800 */
[----:B------:R-:W0:Y:S07]  /*0010*/  S2R R0, SR_TID.X ;  /* 0x0000000000007919 */ /* 0x000e2e0000002100 */
[----:B------:R-:W-:Y:S01]  /*0020*/  S2UR UR4, SR_CTAID.Y ;  /* 0x00000000000479c3 */ /* 0x000fe20000002600 */
[----:B------:R-:W1:Y:S01]  /*0030*/  LDCU UR5, c[0x0][0x370] ;  /* 0x00006e00ff0577ac */ /* 0x000e620008000800 */
[----:B------:R-:W-:Y:S06]  /*0040*/  BSSY.RECONVERGENT B0, `(.L_x_0) ;  /* 0x000000c000007945 */ /* 0x000fec0003800200 */
[----:B------:R-:W1:Y:S08]  /*0050*/  S2UR UR6, SR_CTAID.X ;  /* 0x00000000000679c3 */ /* 0x000e700000002500 */
[----:B------:R-:W0:Y:S01]  /*0060*/  LDC R7, c[0x0][0x360] ;  /* 0x0000d800ff077b82 */ /* 0x000e220000000800 */
[----:B-1----:R-:W-:Y:S01]  /*0070*/  UIMAD UR4, UR4, UR5, UR6 ;  /* 0x00000005040472a4 */ /* 0x002fe2000f8e0206 */
[----:B------:R-:W1:Y:S05]  /*0080*/  LDCU.64 UR6, c[0x0][0x358] ;  /* 0x00006b00ff0677ac */ /* 0x000e6a0008000a00 */
[----:B0-----:R-:W-:-:S05]  /*0090*/  IMAD R7, R7, UR4, R0 ;  /* 0x0000000407077c24 */ /* 0x001fca000f8e0200 */
[----:B------:R-:W-:-:S13]  /*00a0*/  ISETP.NE.AND P0, PT, R7, RZ, PT ;  /* 0x000000ff0700720c */ /* 0x000fda0003f05270 */
[----:B-1----:R-:W-:Y:S05]  /*00b0*/  @P0 BRA `(.L_x_1) ;  /* 0x0000000000100947 */ /* 0x002fea0003800000 */
[----:B------:R-:W0:Y:S02]  /*00c0*/  LDC.64 R2, c[0x0][0x380] ;  /* 0x0000e000ff027b82 */ /* 0x000e240000000a00 */
[----:B0-----:R-:W2:Y:S06]  /*00d0*/  LDG.E R3, desc[UR6][R2.64] ;  /* 0x0000000602037981 */ /* 0x001eac000c1e1900 */
[----:B------:R-:W2:Y:S02]  /*00e0*/  LDC.64 R4, c[0x0][0x388] ;  /* 0x0000e200ff047b82 */ /* 0x000ea40000000a00 */
[----:B--2---:R0:W-:Y:S02]  /*00f0*/  STG.E desc[UR6][R4.64], R3 ;  /* 0x0000000304007986 */ /* 0x0041e4000c101906 */
.L_x_1:
[----:B------:R-:W-:Y:S05]  /*0100*/  BSYNC.RECONVERGENT B0 ;  /* 0x0000000000007941 */ /* 0x000fea0003800200 */
.L_x_0:
[----:B------:R-:W1:Y:S02]  /*0110*/  LDCU UR4, c[0x0][0x390] ;  /* 0x00007200ff0477ac */ /* 0x000e640008000800 */
[----:B-1----:R-:W-:-:S06]  /*0120*/  UIADD3 UR4, UPT, UPT, UR4, -0x1, URZ ;  /* 0xffffffff04047890 */ /* 0x002fcc000fffe0ff */
[----:B------:R-:W-:-:S13]  /*0130*/  ISETP.NE.AND P0, PT, R7, UR4, PT ;  /* 0x0000000407007c0c */ /* 0x000fda000bf05270 */
[----:B------:R-:W-:Y:S05]  /*0140*/  @P0 EXIT ;  /* 0x000000000000094d */ /* 0x000fea0003800000 */
[----:B0-----:R-:W0:Y:S02]  /*0150*/  LDC.64 R2, c[0x0][0x380] ;  /* 0x0000e000ff027b82 */ /* 0x001e240000000a00 */
[----:B0-----:R-:W-:-:S06]  /*0160*/  IMAD.WIDE R2, R7, 0x4, R2 ;  /* 0x0000000407027825 */ /* 0x001fcc00078e0202 */
[----:B------:R-:W2:Y:S01]  /*0170*/  LDG.E R3, desc[UR6][R2.64] ;  /* 0x0000000602037981 */ /* 0x000ea2000c1e1900 */
[----:B------:R-:W2:Y:S03]  /*0180*/  LDC.64 R4, c[0x0][0x388] ;  /* 0x0000e200ff047b82 */ /* 0x000ea60000000a00 */
[----:B--2---:R-:W-:Y:S01]  /*0190*/  STG.E desc[UR6][R4.64+0x4], R3 ;  /* 0x0000040304007986 */ /* 0x004fe2000c101906 */
[----:B------:R-:W-:Y:S05]  /*01a0*/  EXIT ;  /* 0x000000000000794d */ /* 0x000fea0003800000 */
.L_x_2:
[----:B------:R-:W-:-:S00]  /*01b0*/  BRA `(.L_x_2) ;  /* 0xfffffffc00fc7947 */ /* 0x000fc0000383ffff */
[----:B------:R-:W-:-:S00]  /*01c0*/  NOP ;  /* 0x0000000000007918 */ /* 0x000fc00000000000 */
        /* <DEDUP_REMOVED lines=11> */
.L_x_3:


//--------------------- .nv.shared.reserved.0     --------------------------
	.section	.nv.shared.reserved.0,"aw",@nobits
	.weak		__nv_reservedSMEM_offset_0_alias
	.size		__nv_reservedSMEM_offset_0_alias, 0, 64
	.other		__nv_reservedSMEM_offset_0_alias,@"STO_CUDA_RESERVED_SHARED STV_DEFAULT"
__nv_reservedSMEM_offset_0_alias:
	.zero		0
	.zero		64


//--------------------- .nv.constant0.maxmin3     --------------------------
	.section	.nv.constant0.maxmin3,"a",@progbits
	.sectionflags	@""
	.align	4
.nv.constant0.maxmin3:
	.zero		916


//--------------------- SYMBOLS --------------------------

	.type		.nv.reservedSmem.offset0,@object
	.size		.nv.reservedSmem.offset0,0x4
